//
// Generated by NVIDIA NVVM Compiler
//
// Compiler Build ID: CL-36424714
// Cuda compilation tools, release 13.0, V13.0.88
// Based on NVVM 20.0.0
//

.version 9.0
.target sm_100
.address_size 64

	// .globl	_Z15spmv_coo_kerneliPKiS0_PKfS2_Pf

.visible .entry _Z15spmv_coo_kerneliPKiS0_PKfS2_Pf(
	.param .u32 _Z15spmv_coo_kerneliPKiS0_PKfS2_Pf_param_0,
	.param .u64 .ptr .align 1 _Z15spmv_coo_kerneliPKiS0_PKfS2_Pf_param_1,
	.param .u64 .ptr .align 1 _Z15spmv_coo_kerneliPKiS0_PKfS2_Pf_param_2,
	.param .u64 .ptr .align 1 _Z15spmv_coo_kerneliPKiS0_PKfS2_Pf_param_3,
	.param .u64 .ptr .align 1 _Z15spmv_coo_kerneliPKiS0_PKfS2_Pf_param_4,
	.param .u64 .ptr .align 1 _Z15spmv_coo_kerneliPKiS0_PKfS2_Pf_param_5
)
{
	.reg .pred 	%p<2>;
	.reg .b32 	%r<8>;
	.reg .b32 	%f<5>;
	.reg .b64 	%rd<19>;

	ld.param.u32 	%r2, [_Z15spmv_coo_kerneliPKiS0_PKfS2_Pf_param_0];
	ld.param.u64 	%rd1, [_Z15spmv_coo_kerneliPKiS0_PKfS2_Pf_param_1];
	ld.param.u64 	%rd2, [_Z15spmv_coo_kerneliPKiS0_PKfS2_Pf_param_2];
	ld.param.u64 	%rd3, [_Z15spmv_coo_kerneliPKiS0_PKfS2_Pf_param_3];
	ld.param.u64 	%rd4, [_Z15spmv_coo_kerneliPKiS0_PKfS2_Pf_param_4];
	ld.param.u64 	%rd5, [_Z15spmv_coo_kerneliPKiS0_PKfS2_Pf_param_5];
	mov.u32 	%r3, %ctaid.x;
	mov.u32 	%r4, %ntid.x;
	mov.u32 	%r5, %tid.x;
	mad.lo.s32 	%r1, %r3, %r4, %r5;
	setp.ge.s32 	%p1, %r1, %r2;
	@%p1 bra 	$L__BB0_2;
	cvta.to.global.u64 	%rd6, %rd1;
	cvta.to.global.u64 	%rd7, %rd3;
	cvta.to.global.u64 	%rd8, %rd2;
	cvta.to.global.u64 	%rd9, %rd4;
	cvta.to.global.u64 	%rd10, %rd5;
	mul.wide.s32 	%rd11, %r1, 4;
	add.s64 	%rd12, %rd6, %rd11;
	ld.global.u32 	%r6, [%rd12];
	mul.wide.s32 	%rd13, %r6, 4;
	add.s64 	%rd14, %rd10, %rd13;
	add.s64 	%rd15, %rd7, %rd11;
	ld.global.f32 	%f1, [%rd15];
	add.s64 	%rd16, %rd8, %rd11;
	ld.global.u32 	%r7, [%rd16];
	mul.wide.s32 	%rd17, %r7, 4;
	add.s64 	%rd18, %rd9, %rd17;
	ld.global.f32 	%f2, [%rd18];
	mul.f32 	%f3, %f1, %f2;
	atom.global.add.f32 	%f4, [%rd14], %f3;
$L__BB0_2:
	ret;

}
	// .globl	_Z15spmv_csr_kerneliPKiS0_PKfS2_Pf
.visible .entry _Z15spmv_csr_kerneliPKiS0_PKfS2_Pf(
	.param .u32 _Z15spmv_csr_kerneliPKiS0_PKfS2_Pf_param_0,
	.param .u64 .ptr .align 1 _Z15spmv_csr_kerneliPKiS0_PKfS2_Pf_param_1,
	.param .u64 .ptr .align 1 _Z15spmv_csr_kerneliPKiS0_PKfS2_Pf_param_2,
	.param .u64 .ptr .align 1 _Z15spmv_csr_kerneliPKiS0_PKfS2_Pf_param_3,
	.param .u64 .ptr .align 1 _Z15spmv_csr_kerneliPKiS0_PKfS2_Pf_param_4,
	.param .u64 .ptr .align 1 _Z15spmv_csr_kerneliPKiS0_PKfS2_Pf_param_5
)
{
	.reg .pred 	%p<11>;
	.reg .b32 	%r<65>;
	.reg .b32 	%f<112>;
	.reg .b64 	%rd<87>;

	ld.param.u32 	%r23, [_Z15spmv_csr_kerneliPKiS0_PKfS2_Pf_param_0];
	ld.param.u64 	%rd6, [_Z15spmv_csr_kerneliPKiS0_PKfS2_Pf_param_1];
	ld.param.u64 	%rd8, [_Z15spmv_csr_kerneliPKiS0_PKfS2_Pf_param_2];
	ld.param.u64 	%rd9, [_Z15spmv_csr_kerneliPKiS0_PKfS2_Pf_param_3];
	ld.param.u64 	%rd10, [_Z15spmv_csr_kerneliPKiS0_PKfS2_Pf_param_4];
	ld.param.u64 	%rd7, [_Z15spmv_csr_kerneliPKiS0_PKfS2_Pf_param_5];
	cvta.to.global.u64 	%rd1, %rd10;
	cvta.to.global.u64 	%rd2, %rd8;
	cvta.to.global.u64 	%rd3, %rd9;
	mov.u32 	%r24, %ctaid.x;
	mov.u32 	%r25, %ntid.x;
	mov.u32 	%r26, %tid.x;
	mad.lo.s32 	%r1, %r24, %r25, %r26;
	setp.ge.s32 	%p1, %r1, %r23;
	@%p1 bra 	$L__BB1_15;
	cvta.to.global.u64 	%rd11, %rd6;
	mul.wide.s32 	%rd12, %r1, 4;
	add.s64 	%rd13, %rd11, %rd12;
	ld.global.u32 	%r60, [%rd13];
	ld.global.u32 	%r3, [%rd13+4];
	setp.ge.s32 	%p2, %r60, %r3;
	mov.f32 	%f111, 0f00000000;
	@%p2 bra 	$L__BB1_14;
	sub.s32 	%r4, %r3, %r60;
	and.b32  	%r5, %r4, 15;
	sub.s32 	%r27, %r60, %r3;
	setp.gt.u32 	%p3, %r27, -16;
	mov.f32 	%f111, 0f00000000;
	@%p3 bra 	$L__BB1_5;
	and.b32  	%r28, %r4, -16;
	neg.s32 	%r58, %r28;
	add.s64 	%rd4, %rd3, 32;
	add.s64 	%rd5, %rd2, 32;
	mov.f32 	%f111, 0f00000000;
$L__BB1_4:
	.pragma "nounroll";
	mul.wide.s32 	%rd14, %r60, 4;
	add.s64 	%rd15, %rd4, %rd14;
	add.s64 	%rd16, %rd5, %rd14;
	ld.global.f32 	%f18, [%rd15+-32];
	ld.global.u32 	%r29, [%rd16+-32];
	mul.wide.s32 	%rd17, %r29, 4;
	add.s64 	%rd18, %rd1, %rd17;
	ld.global.f32 	%f19, [%rd18];
	fma.rn.f32 	%f20, %f18, %f19, %f111;
	ld.global.f32 	%f21, [%rd15+-28];
	ld.global.u32 	%r30, [%rd16+-28];
	mul.wide.s32 	%rd19, %r30, 4;
	add.s64 	%rd20, %rd1, %rd19;
	ld.global.f32 	%f22, [%rd20];
	fma.rn.f32 	%f23, %f21, %f22, %f20;
	ld.global.f32 	%f24, [%rd15+-24];
	ld.global.u32 	%r31, [%rd16+-24];
	mul.wide.s32 	%rd21, %r31, 4;
	add.s64 	%rd22, %rd1, %rd21;
	ld.global.f32 	%f25, [%rd22];
	fma.rn.f32 	%f26, %f24, %f25, %f23;
	ld.global.f32 	%f27, [%rd15+-20];
	ld.global.u32 	%r32, [%rd16+-20];
	mul.wide.s32 	%rd23, %r32, 4;
	add.s64 	%rd24, %rd1, %rd23;
	ld.global.f32 	%f28, [%rd24];
	fma.rn.f32 	%f29, %f27, %f28, %f26;
	ld.global.f32 	%f30, [%rd15+-16];
	ld.global.u32 	%r33, [%rd16+-16];
	mul.wide.s32 	%rd25, %r33, 4;
	add.s64 	%rd26, %rd1, %rd25;
	ld.global.f32 	%f31, [%rd26];
	fma.rn.f32 	%f32, %f30, %f31, %f29;
	ld.global.f32 	%f33, [%rd15+-12];
	ld.global.u32 	%r34, [%rd16+-12];
	mul.wide.s32 	%rd27, %r34, 4;
	add.s64 	%rd28, %rd1, %rd27;
	ld.global.f32 	%f34, [%rd28];
	fma.rn.f32 	%f35, %f33, %f34, %f32;
	ld.global.f32 	%f36, [%rd15+-8];
	ld.global.u32 	%r35, [%rd16+-8];
	mul.wide.s32 	%rd29, %r35, 4;
	add.s64 	%rd30, %rd1, %rd29;
	ld.global.f32 	%f37, [%rd30];
	fma.rn.f32 	%f38, %f36, %f37, %f35;
	ld.global.f32 	%f39, [%rd15+-4];
	ld.global.u32 	%r36, [%rd16+-4];
	mul.wide.s32 	%rd31, %r36, 4;
	add.s64 	%rd32, %rd1, %rd31;
	ld.global.f32 	%f40, [%rd32];
	fma.rn.f32 	%f41, %f39, %f40, %f38;
	ld.global.f32 	%f42, [%rd15];
	ld.global.u32 	%r37, [%rd16];
	mul.wide.s32 	%rd33, %r37, 4;
	add.s64 	%rd34, %rd1, %rd33;
	ld.global.f32 	%f43, [%rd34];
	fma.rn.f32 	%f44, %f42, %f43, %f41;
	ld.global.f32 	%f45, [%rd15+4];
	ld.global.u32 	%r38, [%rd16+4];
	mul.wide.s32 	%rd35, %r38, 4;
	add.s64 	%rd36, %rd1, %rd35;
	ld.global.f32 	%f46, [%rd36];
	fma.rn.f32 	%f47, %f45, %f46, %f44;
	ld.global.f32 	%f48, [%rd15+8];
	ld.global.u32 	%r39, [%rd16+8];
	mul.wide.s32 	%rd37, %r39, 4;
	add.s64 	%rd38, %rd1, %rd37;
	ld.global.f32 	%f49, [%rd38];
	fma.rn.f32 	%f50, %f48, %f49, %f47;
	ld.global.f32 	%f51, [%rd15+12];
	ld.global.u32 	%r40, [%rd16+12];
	mul.wide.s32 	%rd39, %r40, 4;
	add.s64 	%rd40, %rd1, %rd39;
	ld.global.f32 	%f52, [%rd40];
	fma.rn.f32 	%f53, %f51, %f52, %f50;
	ld.global.f32 	%f54, [%rd15+16];
	ld.global.u32 	%r41, [%rd16+16];
	mul.wide.s32 	%rd41, %r41, 4;
	add.s64 	%rd42, %rd1, %rd41;
	ld.global.f32 	%f55, [%rd42];
	fma.rn.f32 	%f56, %f54, %f55, %f53;
	ld.global.f32 	%f57, [%rd15+20];
	ld.global.u32 	%r42, [%rd16+20];
	mul.wide.s32 	%rd43, %r42, 4;
	add.s64 	%rd44, %rd1, %rd43;
	ld.global.f32 	%f58, [%rd44];
	fma.rn.f32 	%f59, %f57, %f58, %f56;
	ld.global.f32 	%f60, [%rd15+24];
	ld.global.u32 	%r43, [%rd16+24];
	mul.wide.s32 	%rd45, %r43, 4;
	add.s64 	%rd46, %rd1, %rd45;
	ld.global.f32 	%f61, [%rd46];
	fma.rn.f32 	%f62, %f60, %f61, %f59;
	ld.global.f32 	%f63, [%rd15+28];
	ld.global.u32 	%r44, [%rd16+28];
	mul.wide.s32 	%rd47, %r44, 4;
	add.s64 	%rd48, %rd1, %rd47;
	ld.global.f32 	%f64, [%rd48];
	fma.rn.f32 	%f111, %f63, %f64, %f62;
	add.s32 	%r60, %r60, 16;
	add.s32 	%r58, %r58, 16;
	setp.ne.s32 	%p4, %r58, 0;
	@%p4 bra 	$L__BB1_4;
$L__BB1_5:
	setp.eq.s32 	%p5, %r5, 0;
	@%p5 bra 	$L__BB1_14;
	and.b32  	%r12, %r4, 7;
	setp.lt.u32 	%p6, %r5, 8;
	@%p6 bra 	$L__BB1_8;
	mul.wide.s32 	%rd49, %r60, 4;
	add.s64 	%rd50, %rd3, %rd49;
	ld.global.f32 	%f66, [%rd50];
	add.s64 	%rd51, %rd2, %rd49;
	ld.global.u32 	%r45, [%rd51];
	mul.wide.s32 	%rd52, %r45, 4;
	add.s64 	%rd53, %rd1, %rd52;
	ld.global.f32 	%f67, [%rd53];
	fma.rn.f32 	%f68, %f66, %f67, %f111;
	ld.global.f32 	%f69, [%rd50+4];
	ld.global.u32 	%r46, [%rd51+4];
	mul.wide.s32 	%rd54, %r46, 4;
	add.s64 	%rd55, %rd1, %rd54;
	ld.global.f32 	%f70, [%rd55];
	fma.rn.f32 	%f71, %f69, %f70, %f68;
	ld.global.f32 	%f72, [%rd50+8];
	ld.global.u32 	%r47, [%rd51+8];
	mul.wide.s32 	%rd56, %r47, 4;
	add.s64 	%rd57, %rd1, %rd56;
	ld.global.f32 	%f73, [%rd57];
	fma.rn.f32 	%f74, %f72, %f73, %f71;
	ld.global.f32 	%f75, [%rd50+12];
	ld.global.u32 	%r48, [%rd51+12];
	mul.wide.s32 	%rd58, %r48, 4;
	add.s64 	%rd59, %rd1, %rd58;
	ld.global.f32 	%f76, [%rd59];
	fma.rn.f32 	%f77, %f75, %f76, %f74;
	ld.global.f32 	%f78, [%rd50+16];
	ld.global.u32 	%r49, [%rd51+16];
	mul.wide.s32 	%rd60, %r49, 4;
	add.s64 	%rd61, %rd1, %rd60;
	ld.global.f32 	%f79, [%rd61];
	fma.rn.f32 	%f80, %f78, %f79, %f77;
	ld.global.f32 	%f81, [%rd50+20];
	ld.global.u32 	%r50, [%rd51+20];
	mul.wide.s32 	%rd62, %r50, 4;
	add.s64 	%rd63, %rd1, %rd62;
	ld.global.f32 	%f82, [%rd63];
	fma.rn.f32 	%f83, %f81, %f82, %f80;
	ld.global.f32 	%f84, [%rd50+24];
	ld.global.u32 	%r51, [%rd51+24];
	mul.wide.s32 	%rd64, %r51, 4;
	add.s64 	%rd65, %rd1, %rd64;
	ld.global.f32 	%f85, [%rd65];
	fma.rn.f32 	%f86, %f84, %f85, %f83;
	ld.global.f32 	%f87, [%rd50+28];
	ld.global.u32 	%r52, [%rd51+28];
	mul.wide.s32 	%rd66, %r52, 4;
	add.s64 	%rd67, %rd1, %rd66;
	ld.global.f32 	%f88, [%rd67];
	fma.rn.f32 	%f111, %f87, %f88, %f86;
	add.s32 	%r60, %r60, 8;
$L__BB1_8:
	setp.eq.s32 	%p7, %r12, 0;
	@%p7 bra 	$L__BB1_14;
	and.b32  	%r15, %r4, 3;
	setp.lt.u32 	%p8, %r12, 4;
	@%p8 bra 	$L__BB1_11;
	mul.wide.s32 	%rd68, %r60, 4;
	add.s64 	%rd69, %rd3, %rd68;
	ld.global.f32 	%f90, [%rd69];
	add.s64 	%rd70, %rd2, %rd68;
	ld.global.u32 	%r53, [%rd70];
	mul.wide.s32 	%rd71, %r53, 4;
	add.s64 	%rd72, %rd1, %rd71;
	ld.global.f32 	%f91, [%rd72];
	fma.rn.f32 	%f92, %f90, %f91, %f111;
	ld.global.f32 	%f93, [%rd69+4];
	ld.global.u32 	%r54, [%rd70+4];
	mul.wide.s32 	%rd73, %r54, 4;
	add.s64 	%rd74, %rd1, %rd73;
	ld.global.f32 	%f94, [%rd74];
	fma.rn.f32 	%f95, %f93, %f94, %f92;
	ld.global.f32 	%f96, [%rd69+8];
	ld.global.u32 	%r55, [%rd70+8];
	mul.wide.s32 	%rd75, %r55, 4;
	add.s64 	%rd76, %rd1, %rd75;
	ld.global.f32 	%f97, [%rd76];
	fma.rn.f32 	%f98, %f96, %f97, %f95;
	ld.global.f32 	%f99, [%rd69+12];
	ld.global.u32 	%r56, [%rd70+12];
	mul.wide.s32 	%rd77, %r56, 4;
	add.s64 	%rd78, %rd1, %rd77;
	ld.global.f32 	%f100, [%rd78];
	fma.rn.f32 	%f111, %f99, %f100, %f98;
	add.s32 	%r60, %r60, 4;
$L__BB1_11:
	setp.eq.s32 	%p9, %r15, 0;
	@%p9 bra 	$L__BB1_14;
	neg.s32 	%r63, %r15;
$L__BB1_13:
	.pragma "nounroll";
	mul.wide.s32 	%rd79, %r60, 4;
	add.s64 	%rd80, %rd2, %rd79;
	add.s64 	%rd81, %rd3, %rd79;
	ld.global.f32 	%f101, [%rd81];
	ld.global.u32 	%r57, [%rd80];
	mul.wide.s32 	%rd82, %r57, 4;
	add.s64 	%rd83, %rd1, %rd82;
	ld.global.f32 	%f102, [%rd83];
	fma.rn.f32 	%f111, %f101, %f102, %f111;
	add.s32 	%r60, %r60, 1;
	add.s32 	%r63, %r63, 1;
	setp.ne.s32 	%p10, %r63, 0;
	@%p10 bra 	$L__BB1_13;
$L__BB1_14:
	cvta.to.global.u64 	%rd84, %rd7;
	add.s64 	%rd86, %rd84, %rd12;
	st.global.f32 	[%rd86], %f111;
$L__BB1_15:
	ret;

}


// ===== COMPILED SASS (sm_100) =====

	.target	sm_100

	.elftype	@"ET_EXEC"


//--------------------- .note.nv.tkinfo           --------------------------
	.section	.note.nv.tkinfo,"",@"SHT_NOTE"
	.sectionflags	@"SHF_NOTE_NV_TKINFO"
	.tkinfo
        /*0018*/ 	.word	0x00000002
        /*0030*/ 	.string	""
        /*0030*/ 	.string	"ptxas"
        /*0030*/ 	.string	"Cuda compilation tools, release 13.0, V13.0.88"
        /*0030*/ 	.string	"Build cuda_13.0.r13.0/compiler.36424714_0"
        /*0030*/ 	.string	"-arch sm_100 -m 64 "



//--------------------- .note.nv.cuinfo           --------------------------
	.section	.note.nv.cuinfo,"",@"SHT_NOTE"
	.sectionflags	@"SHF_NOTE_NV_CUINFO"
        /*0018*/ 	.short	0x0002
        /*001a*/ 	.short	0x0064
        /*001c*/ 	.short	0x0082
	.zero		2


//--------------------- .nv.info                  --------------------------
	.section	.nv.info,"",@"SHT_CUDA_INFO"
	.align	4


	//----- nvinfo : EIATTR_REGCOUNT
	.align		4
        /*0000*/ 	.byte	0x04, 0x2f
        /*0002*/ 	.short	(.L_1 - .L_0)
	.align		4
.L_0:
        /*0004*/ 	.word	index@(_Z15spmv_coo_kerneliPKiS0_PKfS2_Pf)
        /*0008*/ 	.word	0x0000000e


	//----- nvinfo : EIATTR_FRAME_SIZE
	.align		4
.L_1:
        /*000c*/ 	.byte	0x04, 0x11
        /*000e*/ 	.short	(.L_3 - .L_2)
	.align		4
.L_2:
        /*0010*/ 	.word	index@(_Z15spmv_coo_kerneliPKiS0_PKfS2_Pf)
        /*0014*/ 	.word	0x00000000


	//----- nvinfo : EIATTR_REGCOUNT
	.align		4
.L_3:
        /*0018*/ 	.byte	0x04, 0x2f
        /*001a*/ 	.short	(.L_5 - .L_4)
	.align		4
.L_4:
        /*001c*/ 	.word	index@(_Z15spmv_csr_kerneliPKiS0_PKfS2_Pf)
        /*0020*/ 	.word	0x00000020


	//----- nvinfo : EIATTR_FRAME_SIZE
	.align		4
.L_5:
        /*0024*/ 	.byte	0x04, 0x11
        /*0026*/ 	.short	(.L_7 - .L_6)
	.align		4
.L_6:
        /*0028*/ 	.word	index@(_Z15spmv_csr_kerneliPKiS0_PKfS2_Pf)
        /*002c*/ 	.word	0x00000000


	//----- nvinfo : EIATTR_MIN_STACK_SIZE
	.align		4
.L_7:
        /*0030*/ 	.byte	0x04, 0x12
        /*0032*/ 	.short	(.L_9 - .L_8)
	.align		4
.L_8:
        /*0034*/ 	.word	index@(_Z15spmv_csr_kerneliPKiS0_PKfS2_Pf)
        /*0038*/ 	.word	0x00000000


	//----- nvinfo : EIATTR_MIN_STACK_SIZE
	.align		4
.L_9:
        /*003c*/ 	.byte	0x04, 0x12
        /*003e*/ 	.short	(.L_11 - .L_10)
	.align		4
.L_10:
        /*0040*/ 	.word	index@(_Z15spmv_coo_kerneliPKiS0_PKfS2_Pf)
        /*0044*/ 	.word	0x00000000
.L_11:


//--------------------- .nv.compat                --------------------------
	.section	.nv.compat,"",@"SHT_CUDA_COMPAT_INFO"
	.align	4
        /*0000*/ 	.byte	0x02, 0x09, 0x00, 0x00, 0x02, 0x02, 0x01, 0x00, 0x02, 0x05, 0x05, 0x00, 0x03, 0x07, 0x01, 0x01
        /*0010*/ 	.byte	0x02, 0x03, 0x00, 0x00, 0x02, 0x06, 0x01, 0x00, 0x04, 0x0b, 0x08, 0x00, 0x09, 0x00, 0x00, 0x00
        /*0020*/ 	.byte	0x00, 0x00, 0x00, 0x00


//--------------------- .nv.info._Z15spmv_csr_kerneliPKiS0_PKfS2_Pf --------------------------
	.section	.nv.info._Z15spmv_csr_kerneliPKiS0_PKfS2_Pf,"",@"SHT_CUDA_INFO"
	.sectionflags	@""
	.align	4


	//----- nvinfo : EIATTR_CUDA_API_VERSION
	.align		4
        /*0000*/ 	.byte	0x04, 0x37
        /*0002*/ 	.short	(.L_13 - .L_12)
.L_12:
        /*0004*/ 	.word	0x00000082


	//----- nvinfo : EIATTR_KPARAM_INFO
	.align		4
.L_13:
        /*0008*/ 	.byte	0x04, 0x17
        /*000a*/ 	.short	(.L_15 - .L_14)
.L_14:
        /*000c*/ 	.word	0x00000000
        /*0010*/ 	.short	0x0005
        /*0012*/ 	.short	0x0028
        /*0014*/ 	.byte	0x00, 0xf5, 0x21, 0x00


	//----- nvinfo : EIATTR_KPARAM_INFO
	.align		4
.L_15:
        /*0018*/ 	.byte	0x04, 0x17
        /*001a*/ 	.short	(.L_17 - .L_16)
.L_16:
        /*001c*/ 	.word	0x00000000
        /*0020*/ 	.short	0x0004
        /*0022*/ 	.short	0x0020
        /*0024*/ 	.byte	0x00, 0xf5, 0x21, 0x00


	//----- nvinfo : EIATTR_KPARAM_INFO
	.align		4
.L_17:
        /*0028*/ 	.byte	0x04, 0x17
        /*002a*/ 	.short	(.L_19 - .L_18)
.L_18:
        /*002c*/ 	.word	0x00000000
        /*0030*/ 	.short	0x0003
        /*0032*/ 	.short	0x0018
        /*0034*/ 	.byte	0x00, 0xf5, 0x21, 0x00


	//----- nvinfo : EIATTR_KPARAM_INFO
	.align		4
.L_19:
        /*0038*/ 	.byte	0x04, 0x17
        /*003a*/ 	.short	(.L_21 - .L_20)
.L_20:
        /*003c*/ 	.word	0x00000000
        /*0040*/ 	.short	0x0002
        /*0042*/ 	.short	0x0010
        /*0044*/ 	.byte	0x00, 0xf5, 0x21, 0x00


	//----- nvinfo : EIATTR_KPARAM_INFO
	.align		4
.L_21:
        /*0048*/ 	.byte	0x04, 0x17
        /*004a*/ 	.short	(.L_23 - .L_22)
.L_22:
        /*004c*/ 	.word	0x00000000
        /*0050*/ 	.short	0x0001
        /*0052*/ 	.short	0x0008
        /*0054*/ 	.byte	0x00, 0xf5, 0x21, 0x00


	//----- nvinfo : EIATTR_KPARAM_INFO
	.align		4
.L_23:
        /*0058*/ 	.byte	0x04, 0x17
        /*005a*/ 	.short	(.L_25 - .L_24)
.L_24:
        /*005c*/ 	.word	0x00000000
        /*0060*/ 	.short	0x0000
        /*0062*/ 	.short	0x0000
        /*0064*/ 	.byte	0x00, 0xf0, 0x11, 0x00


	//----- nvinfo : EIATTR_SPARSE_MMA_MASK
	.align		4
.L_25:
        /*0068*/ 	.byte	0x03, 0x50
        /*006a*/ 	.short	0x0000


	//----- nvinfo : EIATTR_MAXREG_COUNT
	.align		4
        /*006c*/ 	.byte	0x03, 0x1b
        /*006e*/ 	.short	0x00ff


	//----- nvinfo : EIATTR_MERCURY_ISA_VERSION
	.align		4
        /*0070*/ 	.byte	0x03, 0x5f
        /*0072*/ 	.short	0x0101


	//----- nvinfo : EIATTR_VRC_CTA_INIT_COUNT
	.align		4
        /*0074*/ 	.byte	0x02, 0x4a
	.zero		1
	.zero		1


	//----- nvinfo : EIATTR_EXIT_INSTR_OFFSETS
	.align		4
        /*0078*/ 	.byte	0x04, 0x1c
        /*007a*/ 	.short	(.L_27 - .L_26)


	//   ....[0]....
.L_26:
        /*007c*/ 	.word	0x00000070


	//   ....[1]....
        /*0080*/ 	.word	0x00000e50


	//----- nvinfo : EIATTR_CRS_STACK_SIZE
	.align		4
.L_27:
        /*0084*/ 	.byte	0x04, 0x1e
        /*0086*/ 	.short	(.L_29 - .L_28)
.L_28:
        /*0088*/ 	.word	0x00000000


	//----- nvinfo : EIATTR_CBANK_PARAM_SIZE
	.align		4
.L_29:
        /*008c*/ 	.byte	0x03, 0x19
        /*008e*/ 	.short	0x0030


	//----- nvinfo : EIATTR_PARAM_CBANK
	.align		4
        /*0090*/ 	.byte	0x04, 0x0a
        /*0092*/ 	.short	(.L_31 - .L_30)
	.align		4
.L_30:
        /*0094*/ 	.word	index@(.nv.constant0._Z15spmv_csr_kerneliPKiS0_PKfS2_Pf)
        /*0098*/ 	.short	0x0380
        /*009a*/ 	.short	0x0030


	//----- nvinfo : EIATTR_SW_WAR
	.align		4
.L_31:
        /*009c*/ 	.byte	0x04, 0x36
        /*009e*/ 	.short	(.L_33 - .L_32)
.L_32:
        /*00a0*/ 	.word	0x00000008
.L_33:


//--------------------- .nv.info._Z15spmv_coo_kerneliPKiS0_PKfS2_Pf --------------------------
	.section	.nv.info._Z15spmv_coo_kerneliPKiS0_PKfS2_Pf,"",@"SHT_CUDA_INFO"
	.sectionflags	@""
	.align	4


	//----- nvinfo : EIATTR_CUDA_API_VERSION
	.align		4
        /*0000*/ 	.byte	0x04, 0x37
        /*0002*/ 	.short	(.L_35 - .L_34)
.L_34:
        /*0004*/ 	.word	0x00000082


	//----- nvinfo : EIATTR_KPARAM_INFO
	.align		4
.L_35:
        /*0008*/ 	.byte	0x04, 0x17
        /*000a*/ 	.short	(.L_37 - .L_36)
.L_36:
        /*000c*/ 	.word	0x00000000
        /*0010*/ 	.short	0x0005
        /*0012*/ 	.short	0x0028
        /*0014*/ 	.byte	0x00, 0xf5, 0x21, 0x00


	//----- nvinfo : EIATTR_KPARAM_INFO
	.align		4
.L_37:
        /*0018*/ 	.byte	0x04, 0x17
        /*001a*/ 	.short	(.L_39 - .L_38)
.L_38:
        /*001c*/ 	.word	0x00000000
        /*0020*/ 	.short	0x0004
        /*0022*/ 	.short	0x0020
        /*0024*/ 	.byte	0x00, 0xf5, 0x21, 0x00


	//----- nvinfo : EIATTR_KPARAM_INFO
	.align		4
.L_39:
        /*0028*/ 	.byte	0x04, 0x17
        /*002a*/ 	.short	(.L_41 - .L_40)
.L_40:
        /*002c*/ 	.word	0x00000000
        /*0030*/ 	.short	0x0003
        /*0032*/ 	.short	0x0018
        /*0034*/ 	.byte	0x00, 0xf5, 0x21, 0x00


	//----- nvinfo : EIATTR_KPARAM_INFO
	.align		4
.L_41:
        /*0038*/ 	.byte	0x04, 0x17
        /*003a*/ 	.short	(.L_43 - .L_42)
.L_42:
        /*003c*/ 	.word	0x00000000
        /*0040*/ 	.short	0x0002
        /*0042*/ 	.short	0x0010
        /*0044*/ 	.byte	0x00, 0xf5, 0x21, 0x00


	//----- nvinfo : EIATTR_KPARAM_INFO
	.align		4
.L_43:
        /*0048*/ 	.byte	0x04, 0x17
        /*004a*/ 	.short	(.L_45 - .L_44)
.L_44:
        /*004c*/ 	.word	0x00000000
        /*0050*/ 	.short	0x0001
        /*0052*/ 	.short	0x0008
        /*0054*/ 	.byte	0x00, 0xf5, 0x21, 0x00


	//----- nvinfo : EIATTR_KPARAM_INFO
	.align		4
.L_45:
        /*0058*/ 	.byte	0x04, 0x17
        /*005a*/ 	.short	(.L_47 - .L_46)
.L_46:
        /*005c*/ 	.word	0x00000000
        /*0060*/ 	.short	0x0000
        /*0062*/ 	.short	0x0000
        /*0064*/ 	.byte	0x00, 0xf0, 0x11, 0x00


	//----- nvinfo : EIATTR_SPARSE_MMA_MASK
	.align		4
.L_47:
        /*0068*/ 	.byte	0x03, 0x50
        /*006a*/ 	.short	0x0000


	//----- nvinfo : EIATTR_MAXREG_COUNT
	.align		4
        /*006c*/ 	.byte	0x03, 0x1b
        /*006e*/ 	.short	0x00ff


	//----- nvinfo : EIATTR_MERCURY_ISA_VERSION
	.align		4
        /*0070*/ 	.byte	0x03, 0x5f
        /*0072*/ 	.short	0x0101


	//----- nvinfo : EIATTR_VRC_CTA_INIT_COUNT
	.align		4
        /*0074*/ 	.byte	0x02, 0x4a
	.zero		1
	.zero		1


	//----- nvinfo : EIATTR_EXIT_INSTR_OFFSETS
	.align		4
        /*0078*/ 	.byte	0x04, 0x1c
        /*007a*/ 	.short	(.L_49 - .L_48)


	//   ....[0]....
.L_48:
        /*007c*/ 	.word	0x00000070


	//   ....[1]....
        /*0080*/ 	.word	0x00000190


	//----- nvinfo : EIATTR_CBANK_PARAM_SIZE
	.align		4
.L_49:
        /*0084*/ 	.byte	0x03, 0x19
        /*0086*/ 	.short	0x0030


	//----- nvinfo : EIATTR_PARAM_CBANK
	.align		4
        /*0088*/ 	.byte	0x04, 0x0a
        /*008a*/ 	.short	(.L_51 - .L_50)
	.align		4
.L_50:
        /*008c*/ 	.word	index@(.nv.constant0._Z15spmv_coo_kerneliPKiS0_PKfS2_Pf)
        /*0090*/ 	.short	0x0380
        /*0092*/ 	.short	0x0030


	//----- nvinfo : EIATTR_SW_WAR
	.align		4
.L_51:
        /*0094*/ 	.byte	0x04, 0x36
        /*0096*/ 	.short	(.L_53 - .L_52)
.L_52:
        /*0098*/ 	.word	0x00000008
.L_53:


//--------------------- .nv.callgraph             --------------------------
	.section	.nv.callgraph,"",@"SHT_CUDA_CALLGRAPH"
	.align	4
	.sectionentsize	8
	.align		4
        /*0000*/ 	.word	0x00000000
	.align		4
        /*0004*/ 	.word	0xffffffff
	.align		4
        /*0008*/ 	.word	0x00000000
	.align		4
        /*000c*/ 	.word	0xfffffffe
	.align		4
        /*0010*/ 	.word	0x00000000
	.align		4
        /*0014*/ 	.word	0xfffffffd
	.align		4
        /*0018*/ 	.word	0x00000000
	.align		4
        /*001c*/ 	.word	0xfffffffc


//--------------------- .text._Z15spmv_csr_kerneliPKiS0_PKfS2_Pf --------------------------
	.section	.text._Z15spmv_csr_kerneliPKiS0_PKfS2_Pf,"ax",@progbits
	.align	128
        .global         _Z15spmv_csr_kerneliPKiS0_PKfS2_Pf
        .type           _Z15spmv_csr_kerneliPKiS0_PKfS2_Pf,@function
        .size           _Z15spmv_csr_kerneliPKiS0_PKfS2_Pf,(.L_x_12 - _Z15spmv_csr_kerneliPKiS0_PKfS2_Pf)
        .other          _Z15spmv_csr_kerneliPKiS0_PKfS2_Pf,@"STO_CUDA_ENTRY STV_DEFAULT"
_Z15spmv_csr_kerneliPKiS0_PKfS2_Pf:
.text._Z15spmv_csr_kerneliPKiS0_PKfS2_Pf:
[----:B------:R-:W-:Y:S01]  /*0000*/  LDC R1, c[0x0][0x37c] ;  /* 0x0000df00ff017b82 */ /* 0x000fe20000000800 */
[----:B------:R-:W0:Y:S07]  /*0010*/  S2R R3, SR_TID.X ;  /* 0x0000000000037919 */ /* 0x000e2e0000002100 */
[----:B------:R-:W0:Y:S01]  /*0020*/  S2UR UR4, SR_CTAID.X ;  /* 0x00000000000479c3 */ /* 0x000e220000002500 */
[----:B------:R-:W1:Y:S07]  /*0030*/  LDCU UR5, c[0x0][0x380] ;  /* 0x00007000ff0577ac */ /* 0x000e6e0008000800 */
[----:B------:R-:W0:Y:S02]  /*0040*/  LDC R0, c[0x0][0x360] ;  /* 0x0000d800ff007b82 */ /* 0x000e240000000800 */
[----:B0-----:R-:W-:-:S05]  /*0050*/  IMAD R0, R0, UR4, R3 ;  /* 0x0000000400007c24 */ /* 0x001fca000f8e0203 */
[----:B-1----:R-:W-:-:S13]  /*0060*/  ISETP.GE.AND P0, PT, R0, UR5, PT ;  /* 0x0000000500007c0c */ /* 0x002fda000bf06270 */
[----:B------:R-:W-:Y:S05]  /*0070*/  @P0 EXIT ;  /* 0x000000000000094d */ /* 0x000fea0003800000 */
[----:B------:R-:W0:Y:S01]  /*0080*/  LDC.64 R2, c[0x0][0x388] ;  /* 0x0000e200ff027b82 */ /* 0x000e220000000a00 */
[----:B------:R-:W1:Y:S01]  /*0090*/  LDCU.64 UR4, c[0x0][0x358] ;  /* 0x00006b00ff0477ac */ /* 0x000e620008000a00 */
[----:B0-----:R-:W-:-:S05]  /*00a0*/  IMAD.WIDE R2, R0, 0x4, R2 ;  /* 0x0000000400027825 */ /* 0x001fca00078e0202 */
[----:B-1----:R-:W2:Y:S04]  /*00b0*/  LDG.E R4, desc[UR4][R2.64] ;  /* 0x0000000402047981 */ /* 0x002ea8000c1e1900 */
[----:B------:R-:W2:Y:S01]  /*00c0*/  LDG.E R8, desc[UR4][R2.64+0x4] ;  /* 0x0000040402087981 */ /* 0x000ea2000c1e1900 */
[----:B------:R-:W-:Y:S01]  /*00d0*/  BSSY.RECONVERGENT B0, `(.L_x_0) ;  /* 0x00000d4000007945 */ /* 0x000fe20003800200 */
[----:B------:R-:W-:Y:S01]  /*00e0*/  HFMA2 R6, -RZ, RZ, 0, 0 ;  /* 0x00000000ff067431 */ /* 0x000fe200000001ff */
[----:B--2---:R-:W-:-:S13]  /*00f0*/  ISETP.GE.AND P0, PT, R4, R8, PT ;  /* 0x000000080400720c */ /* 0x004fda0003f06270 */
[----:B------:R-:W-:Y:S05]  /*0100*/  @P0 BRA `(.L_x_1) ;  /* 0x0000000c00400947 */ /* 0x000fea0003800000 */
[----:B------:R-:W-:Y:S01]  /*0110*/  MOV R3, R4 ;  /* 0x0000000400037202 */ /* 0x000fe20000000f00 */
[----:B------:R-:W-:Y:S01]  /*0120*/  BSSY.RECONVERGENT B1, `(.L_x_2) ;  /* 0x0000068000017945 */ /* 0x000fe20003800200 */
[----:B------:R-:W-:Y:S02]  /*0130*/  MOV R6, RZ ;  /* 0x000000ff00067202 */ /* 0x000fe40000000f00 */
[CC--:B------:R-:W-:Y:S02]  /*0140*/  IADD3 R4, PT, PT, R8.reuse, -R3.reuse, RZ ;  /* 0x8000000308047210 */ /* 0x0c0fe40007ffe0ff */
[----:B------:R-:W-:Y:S02]  /*0150*/  IADD3 R8, PT, PT, -R8, R3, RZ ;  /* 0x0000000308087210 */ /* 0x000fe40007ffe1ff */
[----:B------:R-:W-:Y:S02]  /*0160*/  LOP3.LUT R5, R4, 0xf, RZ, 0xc0, !PT ;  /* 0x0000000f04057812 */ /* 0x000fe400078ec0ff */
[----:B------:R-:W-:-:S02]  /*0170*/  ISETP.GT.U32.AND P1, PT, R8, -0x10, PT ;  /* 0xfffffff00800780c */ /* 0x000fc40003f24070 */
[----:B------:R-:W-:-:S11]  /*0180*/  ISETP.NE.AND P0, PT, R5, RZ, PT ;  /* 0x000000ff0500720c */ /* 0x000fd60003f05270 */
[----:B------:R-:W-:Y:S05]  /*0190*/  @P1 BRA `(.L_x_3) ;  /* 0x0000000400801947 */ /* 0x000fea0003800000 */
[----:B------:R-:W0:Y:S01]  /*01a0*/  LDC.64 R12, c[0x0][0x390] ;  /* 0x0000e400ff0c7b82 */ /* 0x000e220000000a00 */
[----:B------:R-:W-:Y:S02]  /*01b0*/  LOP3.LUT R2, R4, 0xfffffff0, RZ, 0xc0, !PT ;  /* 0xfffffff004027812 */ /* 0x000fe400078ec0ff */
[----:B------:R-:W-:Y:S02]  /*01c0*/  MOV R6, RZ ;  /* 0x000000ff00067202 */ /* 0x000fe40000000f00 */
[----:B------:R-:W-:-:S03]  /*01d0*/  IADD3 R2, PT, PT, -R2, RZ, RZ ;  /* 0x000000ff02027210 */ /* 0x000fc60007ffe1ff */
[----:B------:R-:W1:Y:S01]  /*01e0*/  LDC.64 R14, c[0x0][0x398] ;  /* 0x0000e600ff0e7b82 */ /* 0x000e620000000a00 */
[----:B0-----:R-:W-:-:S04]  /*01f0*/  IADD3 R12, P2, PT, R12, 0x20, RZ ;  /* 0x000000200c0c7810 */ /* 0x001fc80007f5e0ff */
[----:B------:R-:W-:Y:S02]  /*0200*/  IADD3.X R13, PT, PT, RZ, R13, RZ, P2, !PT ;  /* 0x0000000dff0d7210 */ /* 0x000fe400017fe4ff */
[----:B-1----:R-:W-:-:S04]  /*0210*/  IADD3 R14, P1, PT, R14, 0x20, RZ ;  /* 0x000000200e0e7810 */ /* 0x002fc80007f3e0ff */
[----:B------:R-:W-:-:S09]  /*0220*/  IADD3.X R15, PT, PT, RZ, R15, RZ, P1, !PT ;  /* 0x0000000fff0f7210 */ /* 0x000fd20000ffe4ff */
.L_x_4:
[C---:B------:R-:W-:Y:S01]  /*0230*/  IMAD.WIDE R20, R3.reuse, 0x4, R12 ;  /* 0x0000000403147825 */ /* 0x040fe200078e020c */
[----:B------:R-:W0:Y:S04]  /*0240*/  LDC.64 R16, c[0x0][0x3a0] ;  /* 0x0000e800ff107b82 */ /* 0x000e280000000a00 */
[----:B------:R-:W0:Y:S04]  /*0250*/  LDG.E R11, desc[UR4][R20.64+-0x20] ;  /* 0xffffe004140b7981 */ /* 0x000e28000c1e1900 */
[----:B------:R-:W2:Y:S04]  /*0260*/  LDG.E R23, desc[UR4][R20.64+-0x1c] ;  /* 0xffffe40414177981 */ /* 0x000ea8000c1e1900 */
[----:B------:R-:W3:Y:S01]  /*0270*/  LDG.E R9, desc[UR4][R20.64+-0x18] ;  /* 0xffffe80414097981 */ /* 0x000ee2000c1e1900 */
[----:B------:R-:W-:-:S03]  /*0280*/  IMAD.WIDE R26, R3, 0x4, R14 ;  /* 0x00000004031a7825 */ /* 0x000fc600078e020e */
[----:B------:R-:W4:Y:S04]  /*0290*/  LDG.E R25, desc[UR4][R20.64+-0x14] ;  /* 0xffffec0414197981 */ /* 0x000f28000c1e1900 */
[----:B------:R-:W5:Y:S04]  /*02a0*/  LDG.E R19, desc[UR4][R26.64+-0x20] ;  /* 0xffffe0041a137981 */ /* 0x000f68000c1e1900 */
[----:B------:R-:W5:Y:S04]  /*02b0*/  LDG.E R18, desc[UR4][R26.64+-0x1c] ;  /* 0xffffe4041a127981 */ /* 0x000f68000c1e1900 */
[----:B------:R-:W5:Y:S01]  /*02c0*/  LDG.E R29, desc[UR4][R20.64+-0x10] ;  /* 0xfffff004141d7981 */ /* 0x000f62000c1e1900 */
[----:B0-----:R-:W-:-:S06]  /*02d0*/  IMAD.WIDE R10, R11, 0x4, R16 ;  /* 0x000000040b0a7825 */ /* 0x001fcc00078e0210 */
[----:B------:R-:W5:Y:S01]  /*02e0*/  LDG.E R10, desc[UR4][R10.64] ;  /* 0x000000040a0a7981 */ /* 0x000f62000c1e1900 */
[----:B--2---:R-:W-:-:S05]  /*02f0*/  IMAD.WIDE R22, R23, 0x4, R16 ;  /* 0x0000000417167825 */ /* 0x004fca00078e0210 */
[----:B------:R-:W2:Y:S01]  /*0300*/  LDG.E R7, desc[UR4][R22.64] ;  /* 0x0000000416077981 */ /* 0x000ea2000c1e1900 */
[----:B---3--:R-:W-:-:S03]  /*0310*/  IMAD.WIDE R8, R9, 0x4, R16 ;  /* 0x0000000409087825 */ /* 0x008fc600078e0210 */
[----:B------:R-:W3:Y:S01]  /*0320*/  LDG.E R11, desc[UR4][R26.64+-0x18] ;  /* 0xffffe8041a0b7981 */ /* 0x000ee2000c1e1900 */
[----:B----4-:R-:W-:-:S03]  /*0330*/  IMAD.WIDE R24, R25, 0x4, R16 ;  /* 0x0000000419187825 */ /* 0x010fc600078e0210 */
[----:B------:R-:W3:Y:S04]  /*0340*/  LDG.E R8, desc[UR4][R8.64] ;  /* 0x0000000408087981 */ /* 0x000ee8000c1e1900 */
[----:B------:R-:W4:Y:S04]  /*0350*/  LDG.E R23, desc[UR4][R20.64+-0xc] ;  /* 0xfffff40414177981 */ /* 0x000f28000c1e1900 */
[----:B------:R-:W4:Y:S01]  /*0360*/  LDG.E R9, desc[UR4][R20.64+-0x8] ;  /* 0xfffff80414097981 */ /* 0x000f22000c1e1900 */
[----:B-----5:R-:W-:-:S03]  /*0370*/  FFMA R28, R19, R10, R6 ;  /* 0x0000000a131c7223 */ /* 0x020fc60000000006 */
[----:B------:R-:W5:Y:S04]  /*0380*/  LDG.E R6, desc[UR4][R24.64] ;  /* 0x0000000418067981 */ /* 0x000f68000c1e1900 */
[----:B------:R-:W5:Y:S01]  /*0390*/  LDG.E R19, desc[UR4][R26.64+-0x14] ;  /* 0xffffec041a137981 */ /* 0x000f62000c1e1900 */
[----:B--2---:R-:W-:Y:S01]  /*03a0*/  FFMA R22, R18, R7, R28 ;  /* 0x0000000712167223 */ /* 0x004fe2000000001c */
[----:B------:R-:W-:Y:S02]  /*03b0*/  IMAD.WIDE R28, R29, 0x4, R16 ;  /* 0x000000041d1c7825 */ /* 0x000fe400078e0210 */
[----:B------:R-:W2:Y:S04]  /*03c0*/  LDG.E R10, desc[UR4][R20.64+-0x4] ;  /* 0xfffffc04140a7981 */ /* 0x000ea8000c1e1900 */
[----:B------:R-:W2:Y:S04]  /*03d0*/  LDG.E R29, desc[UR4][R28.64] ;  /* 0x000000041c1d7981 */ /* 0x000ea8000c1e1900 */
[----:B------:R-:W2:Y:S04]  /*03e0*/  LDG.E R18, desc[UR4][R26.64+-0x10] ;  /* 0xfffff0041a127981 */ /* 0x000ea8000c1e1900 */
[----:B------:R-:W2:Y:S01]  /*03f0*/  LDG.E R7, desc[UR4][R20.64] ;  /* 0x0000000414077981 */ /* 0x000ea2000c1e1900 */
[----:B---3--:R-:W-:Y:S01]  /*0400*/  FFMA R8, R11, R8, R22 ;  /* 0x000000080b087223 */ /* 0x008fe20000000016 */
[----:B----4-:R-:W-:-:S02]  /*0410*/  IMAD.WIDE R22, R23, 0x4, R16 ;  /* 0x0000000417167825 */ /* 0x010fc400078e0210 */
[----:B------:R-:W3:Y:S04]  /*0420*/  LDG.E R11, desc[UR4][R20.64+0x4] ;  /* 0x00000404140b7981 */ /* 0x000ee8000c1e1900 */
[----:B------:R-:W4:Y:S04]  /*0430*/  LDG.E R23, desc[UR4][R22.64] ;  /* 0x0000000416177981 */ /* 0x000f28000c1e1900 */
[----:B------:R-:W4:Y:S04]  /*0440*/  LDG.E R25, desc[UR4][R26.64+-0xc] ;  /* 0xfffff4041a197981 */ /* 0x000f28000c1e1900 */
[----:B------:R-:W4:Y:S04]  /*0450*/  LDG.E R28, desc[UR4][R26.64+-0x8] ;  /* 0xfffff8041a1c7981 */ /* 0x000f28000c1e1900 */
[----:B------:R-:W4:Y:S04]  /*0460*/  LDG.E R22, desc[UR4][R20.64+0x8] ;  /* 0x0000080414167981 */ /* 0x000f28000c1e1900 */
[----:B------:R-:W4:Y:S01]  /*0470*/  LDG.E R24, desc[UR4][R26.64+0x4] ;  /* 0x000004041a187981 */ /* 0x000f22000c1e1900 */
[----:B-----5:R-:W-:Y:S01]  /*0480*/  FFMA R6, R19, R6, R8 ;  /* 0x0000000613067223 */ /* 0x020fe20000000008 */
[----:B------:R-:W-:-:S05]  /*0490*/  IMAD.WIDE R8, R9, 0x4, R16 ;  /* 0x0000000409087825 */ /* 0x000fca00078e0210 */
[----:B------:R0:W5:Y:S01]  /*04a0*/  LDG.E R19, desc[UR4][R8.64] ;  /* 0x0000000408137981 */ /* 0x000162000c1e1900 */
[----:B--2---:R-:W-:-:S03]  /*04b0*/  FFMA R18, R18, R29, R6 ;  /* 0x0000001d12127223 */ /* 0x004fc60000000006 */
[----:B------:R-:W2:Y:S01]  /*04c0*/  LDG.E R29, desc[UR4][R20.64+0x1c] ;  /* 0x00001c04141d7981 */ /* 0x000ea2000c1e1900 */
[----:B0-----:R-:W-:-:S04]  /*04d0*/  IMAD.WIDE R8, R10, 0x4, R16 ;  /* 0x000000040a087825 */ /* 0x001fc800078e0210 */
[--C-:B------:R-:W-:Y:S02]  /*04e0*/  IMAD.WIDE R6, R7, 0x4, R16.reuse ;  /* 0x0000000407067825 */ /* 0x100fe400078e0210 */
[----:B------:R-:W2:Y:S02]  /*04f0*/  LDG.E R8, desc[UR4][R8.64] ;  /* 0x0000000408087981 */ /* 0x000ea4000c1e1900 */
[----:B---3--:R-:W-:Y:S02]  /*0500*/  IMAD.WIDE R10, R11, 0x4, R16 ;  /* 0x000000040b0a7825 */ /* 0x008fe400078e0210 */
[----:B------:R-:W3:Y:S02]  /*0510*/  LDG.E R6, desc[UR4][R6.64] ;  /* 0x0000000406067981 */ /* 0x000ee4000c1e1900 */
[----:B----4-:R-:W-:Y:S02]  /*0520*/  FFMA R23, R25, R23, R18 ;  /* 0x0000001719177223 */ /* 0x010fe40000000012 */
[----:B------:R-:W4:Y:S04]  /*0530*/  LDG.E R10, desc[UR4][R10.64] ;  /* 0x000000040a0a7981 */ /* 0x000f28000c1e1900 */
[----:B------:R-:W2:Y:S04]  /*0540*/  LDG.E R9, desc[UR4][R26.64+-0x4] ;  /* 0xfffffc041a097981 */ /* 0x000ea8000c1e1900 */
[----:B------:R-:W3:Y:S04]  /*0550*/  LDG.E R7, desc[UR4][R26.64] ;  /* 0x000000041a077981 */ /* 0x000ee8000c1e1900 */
[----:B------:R-:W4:Y:S04]  /*0560*/  LDG.E R18, desc[UR4][R20.64+0xc] ;  /* 0x00000c0414127981 */ /* 0x000f28000c1e1900 */
[----:B------:R-:W4:Y:S04]  /*0570*/  LDG.E R25, desc[UR4][R20.64+0x14] ;  /* 0x0000140414197981 */ /* 0x000f28000c1e1900 */
[----:B------:R-:W4:Y:S01]  /*0580*/  LDG.E R11, desc[UR4][R26.64+0x18] ;  /* 0x000018041a0b7981 */ /* 0x000f22000c1e1900 */
[----:B-----5:R-:W-:-:S03]  /*0590*/  FFMA R28, R28, R19, R23 ;  /* 0x000000131c1c7223 */ /* 0x020fc60000000017 */
[----:B------:R-:W5:Y:S04]  /*05a0*/  LDG.E R23, desc[UR4][R20.64+0x10] ;  /* 0x0000100414177981 */ /* 0x000f68000c1e1900 */
[----:B------:R0:W5:Y:S02]  /*05b0*/  LDG.E R19, desc[UR4][R20.64+0x18] ;  /* 0x0000180414137981 */ /* 0x000164000c1e1900 */
[----:B0-----:R-:W-:-:S04]  /*05c0*/  IMAD.WIDE R20, R22, 0x4, R16 ;  /* 0x0000000416147825 */ /* 0x001fc800078e0210 */
[----:B--2---:R-:W-:Y:S02]  /*05d0*/  FFMA R8, R9, R8, R28 ;  /* 0x0000000809087223 */ /* 0x004fe4000000001c */
[----:B------:R-:W2:Y:S02]  /*05e0*/  LDG.E R9, desc[UR4][R26.64+0x10] ;  /* 0x000010041a097981 */ /* 0x000ea4000c1e1900 */
[----:B---3--:R-:W-:Y:S02]  /*05f0*/  FFMA R7, R7, R6, R8 ;  /* 0x0000000607077223 */ /* 0x008fe40000000008 */
[----:B------:R-:W3:Y:S02]  /*0600*/  LDG.E R8, desc[UR4][R26.64+0xc] ;  /* 0x00000c041a087981 */ /* 0x000ee4000c1e1900 */
[----:B----4-:R-:W-:Y:S02]  /*0610*/  FFMA R6, R24, R10, R7 ;  /* 0x0000000a18067223 */ /* 0x010fe40000000007 */
[----:B------:R-:W4:Y:S04]  /*0620*/  LDG.E R7, desc[UR4][R26.64+0x8] ;  /* 0x000008041a077981 */ /* 0x000f28000c1e1900 */
[----:B------:R-:W2:Y:S04]  /*0630*/  LDG.E R10, desc[UR4][R26.64+0x14] ;  /* 0x000014041a0a7981 */ /* 0x000ea8000c1e1900 */
[----:B------:R-:W2:Y:S01]  /*0640*/  LDG.E R26, desc[UR4][R26.64+0x1c] ;  /* 0x00001c041a1a7981 */ /* 0x000ea2000c1e1900 */
[----:B------:R-:W-:-:S06]  /*0650*/  IMAD.WIDE R24, R25, 0x4, R16 ;  /* 0x0000000419187825 */ /* 0x000fcc00078e0210 */
[----:B------:R-:W2:Y:S04]  /*0660*/  LDG.E R25, desc[UR4][R24.64] ;  /* 0x0000000418197981 */ /* 0x000ea8000c1e1900 */
[----:B------:R0:W4:Y:S02]  /*0670*/  LDG.E R27, desc[UR4][R20.64] ;  /* 0x00000004141b7981 */ /* 0x000124000c1e1900 */
[----:B0-----:R-:W-:-:S06]  /*0680*/  IMAD.WIDE R20, R18, 0x4, R16 ;  /* 0x0000000412147825 */ /* 0x001fcc00078e0210 */
[----:B------:R-:W3:Y:S01]  /*0690*/  LDG.E R21, desc[UR4][R20.64] ;  /* 0x0000000414157981 */ /* 0x000ee2000c1e1900 */
[----:B-----5:R-:W-:-:S04]  /*06a0*/  IMAD.WIDE R22, R23, 0x4, R16 ;  /* 0x0000000417167825 */ /* 0x020fc800078e0210 */
[--C-:B------:R-:W-:Y:S02]  /*06b0*/  IMAD.WIDE R18, R19, 0x4, R16.reuse ;  /* 0x0000000413127825 */ /* 0x100fe400078e0210 */
[----:B------:R-:W2:Y:S02]  /*06c0*/  LDG.E R22, desc[UR4][R22.64] ;  /* 0x0000000416167981 */ /* 0x000ea4000c1e1900 */
[----:B------:R-:W-:Y:S02]  /*06d0*/  IMAD.WIDE R16, R29, 0x4, R16 ;  /* 0x000000041d107825 */ /* 0x000fe400078e0210 */
[----:B------:R-:W5:Y:S04]  /*06e0*/  LDG.E R18, desc[UR4][R18.64] ;  /* 0x0000000412127981 */ /* 0x000f68000c1e1900 */
[----:B------:R-:W5:Y:S01]  /*06f0*/  LDG.E R16, desc[UR4][R16.64] ;  /* 0x0000000410107981 */ /* 0x000f62000c1e1900 */
[----:B------:R-:W-:-:S04]  /*0700*/  IADD3 R2, PT, PT, R2, 0x10, RZ ;  /* 0x0000001002027810 */ /* 0x000fc80007ffe0ff */
[----:B------:R-:W-:Y:S02]  /*0710*/  ISETP.NE.AND P1, PT, R2, RZ, PT ;  /* 0x000000ff0200720c */ /* 0x000fe40003f25270 */
[----:B------:R-:W-:Y:S01]  /*0720*/  IADD3 R3, PT, PT, R3, 0x10, RZ ;  /* 0x0000001003037810 */ /* 0x000fe20007ffe0ff */
[----:B----4-:R-:W-:-:S04]  /*0730*/  FFMA R7, R7, R27, R6 ;  /* 0x0000001b07077223 */ /* 0x010fc80000000006 */
[----:B---3--:R-:W-:-:S04]  /*0740*/  FFMA R8, R8, R21, R7 ;  /* 0x0000001508087223 */ /* 0x008fc80000000007 */
[----:B--2---:R-:W-:-:S04]  /*0750*/  FFMA R9, R9, R22, R8 ;  /* 0x0000001609097223 */ /* 0x004fc80000000008 */
[----:B------:R-:W-:-:S04]  /*0760*/  FFMA R10, R10, R25, R9 ;  /* 0x000000190a0a7223 */ /* 0x000fc80000000009 */
[----:B-----5:R-:W-:-:S04]  /*0770*/  FFMA R11, R11, R18, R10 ;  /* 0x000000120b0b7223 */ /* 0x020fc8000000000a */
[----:B------:R-:W-:Y:S01]  /*0780*/  FFMA R6, R26, R16, R11 ;  /* 0x000000101a067223 */ /* 0x000fe2000000000b */
[----:B------:R-:W-:Y:S06]  /*0790*/  @P1 BRA `(.L_x_4) ;  /* 0xfffffff800a41947 */ /* 0x000fec000383ffff */
.L_x_3:
[----:B------:R-:W-:Y:S05]  /*07a0*/  BSYNC.RECONVERGENT B1 ;  /* 0x0000000000017941 */ /* 0x000fea0003800200 */
.L_x_2:
[----:B------:R-:W-:Y:S05]  /*07b0*/  @!P0 BRA `(.L_x_1) ;  /* 0x0000000400948947 */ /* 0x000fea0003800000 */
[----:B------:R-:W-:Y:S01]  /*07c0*/  ISETP.GE.U32.AND P0, PT, R5, 0x8, PT ;  /* 0x000000080500780c */ /* 0x000fe20003f06070 */
[----:B------:R-:W-:Y:S01]  /*07d0*/  BSSY.RECONVERGENT B1, `(.L_x_5) ;  /* 0x0000032000017945 */ /* 0x000fe20003800200 */
[----:B------:R-:W-:-:S04]  /*07e0*/  LOP3.LUT R24, R4, 0x7, RZ, 0xc0, !PT ;  /* 0x0000000704187812 */ /* 0x000fc800078ec0ff */
[----:B------:R-:W-:-:S07]  /*07f0*/  ISETP.NE.AND P1, PT, R24, RZ, PT ;  /* 0x000000ff1800720c */ /* 0x000fce0003f25270 */
[----:B------:R-:W-:Y:S06]  /*0800*/  @!P0 BRA `(.L_x_6) ;  /* 0x0000000000b88947 */ /* 0x000fec0003800000 */
[----:B------:R-:W0:Y:S08]  /*0810*/  LDC.64 R20, c[0x0][0x390] ;  /* 0x0000e400ff147b82 */ /* 0x000e300000000a00 */
[----:B------:R-:W1:Y:S08]  /*0820*/  LDC.64 R10, c[0x0][0x3a0] ;  /* 0x0000e800ff0a7b82 */ /* 0x000e700000000a00 */
[----:B------:R-:W2:Y:S01]  /*0830*/  LDC.64 R8, c[0x0][0x398] ;  /* 0x0000e600ff087b82 */ /* 0x000ea20000000a00 */
[----:B0-----:R-:W-:-:S05]  /*0840*/  IMAD.WIDE R20, R3, 0x4, R20 ;  /* 0x0000000403147825 */ /* 0x001fca00078e0214 */
[----:B------:R-:W1:Y:S04]  /*0850*/  LDG.E R29, desc[UR4][R20.64] ;  /* 0x00000004141d7981 */ /* 0x000e68000c1e1900 */
[----:B------:R-:W3:Y:S04]  /*0860*/  LDG.E R27, desc[UR4][R20.64+0x4] ;  /* 0x00000404141b7981 */ /* 0x000ee8000c1e1900 */
[----:B------:R-:W4:Y:S04]  /*0870*/  LDG.E R25, desc[UR4][R20.64+0x8] ;  /* 0x0000080414197981 */ /* 0x000f28000c1e1900 */
[----:B------:R-:W5:Y:S04]  /*0880*/  LDG.E R13, desc[UR4][R20.64+0xc] ;  /* 0x00000c04140d7981 */ /* 0x000f68000c1e1900 */
[----:B------:R-:W5:Y:S04]  /*0890*/  LDG.E R15, desc[UR4][R20.64+0x10] ;  /* 0x00001004140f7981 */ /* 0x000f68000c1e1900 */
[----:B------:R-:W5:Y:S04]  /*08a0*/  LDG.E R17, desc[UR4][R20.64+0x14] ;  /* 0x0000140414117981 */ /* 0x000f68000c1e1900 */
[----:B------:R-:W5:Y:S04]  /*08b0*/  LDG.E R19, desc[UR4][R20.64+0x18] ;  /* 0x0000180414137981 */ /* 0x000f68000c1e1900 */
[----:B------:R4:W5:Y:S01]  /*08c0*/  LDG.E R23, desc[UR4][R20.64+0x1c] ;  /* 0x00001c0414177981 */ /* 0x000962000c1e1900 */
[----:B--2---:R-:W-:-:S05]  /*08d0*/  IMAD.WIDE R8, R3, 0x4, R8 ;  /* 0x0000000403087825 */ /* 0x004fca00078e0208 */
[----:B------:R-:W2:Y:S04]  /*08e0*/  LDG.E R7, desc[UR4][R8.64] ;  /* 0x0000000408077981 */ /* 0x000ea8000c1e1900 */
[----:B------:R-:W2:Y:S01]  /*08f0*/  LDG.E R22, desc[UR4][R8.64+0x8] ;  /* 0x0000080408167981 */ /* 0x000ea2000c1e1900 */
[----:B-1----:R-:W-:-:S04]  /*0900*/  IMAD.WIDE R28, R29, 0x4, R10 ;  /* 0x000000041d1c7825 */ /* 0x002fc800078e020a */
[--C-:B---3--:R-:W-:Y:S01]  /*0910*/  IMAD.WIDE R26, R27, 0x4, R10.reuse ;  /* 0x000000041b1a7825 */ /* 0x108fe200078e020a */
[----:B------:R-:W2:Y:S03]  /*0920*/  LDG.E R5, desc[UR4][R28.64] ;  /* 0x000000041c057981 */ /* 0x000ea6000c1e1900 */
[--C-:B----4-:R-:W-:Y:S01]  /*0930*/  IMAD.WIDE R20, R25, 0x4, R10.reuse ;  /* 0x0000000419147825 */ /* 0x110fe200078e020a */
[----:B------:R-:W3:Y:S04]  /*0940*/  LDG.E R2, desc[UR4][R26.64] ;  /* 0x000000041a027981 */ /* 0x000ee8000c1e1900 */
[----:B------:R-:W3:Y:S01]  /*0950*/  LDG.E R25, desc[UR4][R8.64+0x4] ;  /* 0x0000040408197981 */ /* 0x000ee2000c1e1900 */
[----:B-----5:R-:W-:-:S03]  /*0960*/  IMAD.WIDE R12, R13, 0x4, R10 ;  /* 0x000000040d0c7825 */ /* 0x020fc600078e020a */
[----:B------:R-:W4:Y:S01]  /*0970*/  LDG.E R21, desc[UR4][R20.64] ;  /* 0x0000000414157981 */ /* 0x000f22000c1e1900 */
[----:B------:R-:W-:-:S03]  /*0980*/  IMAD.WIDE R14, R15, 0x4, R10 ;  /* 0x000000040f0e7825 */ /* 0x000fc600078e020a */
[----:B------:R-:W5:Y:S01]  /*0990*/  LDG.E R13, desc[UR4][R12.64] ;  /* 0x000000040c0d7981 */ /* 0x000f62000c1e1900 */
[----:B------:R-:W-:-:S03]  /*09a0*/  IMAD.WIDE R16, R17, 0x4, R10 ;  /* 0x0000000411107825 */ /* 0x000fc600078e020a */
[----:B------:R-:W5:Y:S01]  /*09b0*/  LDG.E R28, desc[UR4][R8.64+0xc] ;  /* 0x00000c04081c7981 */ /* 0x000f62000c1e1900 */
[----:B------:R-:W-:-:S03]  /*09c0*/  IMAD.WIDE R18, R19, 0x4, R10 ;  /* 0x0000000413127825 */ /* 0x000fc600078e020a */
[----:B------:R-:W5:Y:S04]  /*09d0*/  LDG.E R14, desc[UR4][R14.64] ;  /* 0x000000040e0e7981 */ /* 0x000f68000c1e1900 */
[----:B------:R-:W5:Y:S01]  /*09e0*/  LDG.E R29, desc[UR4][R8.64+0x10] ;  /* 0x00001004081d7981 */ /* 0x000f62000c1e1900 */
[----:B------:R-:W-:-:S03]  /*09f0*/  IMAD.WIDE R10, R23, 0x4, R10 ;  /* 0x00000004170a7825 */ /* 0x000fc600078e020a */
[----:B------:R-:W5:Y:S04]  /*0a00*/  LDG.E R17, desc[UR4][R16.64] ;  /* 0x0000000410117981 */ /* 0x000f68000c1e1900 */
[----:B------:R-:W5:Y:S04]  /*0a10*/  LDG.E R26, desc[UR4][R8.64+0x14] ;  /* 0x00001404081a7981 */ /* 0x000f68000c1e1900 */
[----:B------:R-:W5:Y:S04]  /*0a20*/  LDG.E R18, desc[UR4][R18.64] ;  /* 0x0000000412127981 */ /* 0x000f68000c1e1900 */
[----:B------:R-:W5:Y:S04]  /*0a30*/  LDG.E R23, desc[UR4][R8.64+0x18] ;  /* 0x0000180408177981 */ /* 0x000f68000c1e1900 */
[----:B------:R-:W5:Y:S04]  /*0a40*/  LDG.E R12, desc[UR4][R8.64+0x1c] ;  /* 0x00001c04080c7981 */ /* 0x000f68000c1e1900 */
[----:B------:R-:W5:Y:S01]  /*0a50*/  LDG.E R10, desc[UR4][R10.64] ;  /* 0x000000040a0a7981 */ /* 0x000f62000c1e1900 */
[----:B------:R-:W-:Y:S01]  /*0a60*/  IADD3 R3, PT, PT, R3, 0x8, RZ ;  /* 0x0000000803037810 */ /* 0x000fe20007ffe0ff */
[----:B--2---:R-:W-:-:S04]  /*0a70*/  FFMA R6, R7, R5, R6 ;  /* 0x0000000507067223 */ /* 0x004fc80000000006 */
[----:B---3--:R-:W-:-:S04]  /*0a80*/  FFMA R25, R25, R2, R6 ;  /* 0x0000000219197223 */ /* 0x008fc80000000006 */
[----:B----4-:R-:W-:-:S04]  /*0a90*/  FFMA R21, R22, R21, R25 ;  /* 0x0000001516157223 */ /* 0x010fc80000000019 */
[----:B-----5:R-:W-:-:S04]  /*0aa0*/  FFMA R28, R28, R13, R21 ;  /* 0x0000000d1c1c7223 */ /* 0x020fc80000000015 */
[----:B------:R-:W-:-:S04]  /*0ab0*/  FFMA R29, R29, R14, R28 ;  /* 0x0000000e1d1d7223 */ /* 0x000fc8000000001c */
[----:B------:R-:W-:-:S04]  /*0ac0*/  FFMA R26, R26, R17, R29 ;  /* 0x000000111a1a7223 */ /* 0x000fc8000000001d */
[----:B------:R-:W-:-:S04]  /*0ad0*/  FFMA R23, R23, R18, R26 ;  /* 0x0000001217177223 */ /* 0x000fc8000000001a */
[----:B------:R-:W-:-:S07]  /*0ae0*/  FFMA R6, R12, R10, R23 ;  /* 0x0000000a0c067223 */ /* 0x000fce0000000017 */
.L_x_6:
[----:B------:R-:W-:Y:S05]  /*0af0*/  BSYNC.RECONVERGENT B1 ;  /* 0x0000000000017941 */ /* 0x000fea0003800200 */
.L_x_5:
[----:B------:R-:W-:Y:S05]  /*0b00*/  @!P1 BRA `(.L_x_1) ;  /* 0x0000000000c09947 */ /* 0x000fea0003800000 */
[----:B------:R-:W-:Y:S01]  /*0b10*/  ISETP.GE.U32.AND P0, PT, R24, 0x4, PT ;  /* 0x000000041800780c */ /* 0x000fe20003f06070 */
[----:B------:R-:W-:Y:S01]  /*0b20*/  BSSY.RECONVERGENT B1, `(.L_x_7) ;  /* 0x000001e000017945 */ /* 0x000fe20003800200 */
[----:B------:R-:W-:-:S04]  /*0b30*/  LOP3.LUT R4, R4, 0x3, RZ, 0xc0, !PT ;  /* 0x0000000304047812 */ /* 0x000fc800078ec0ff */
[----:B------:R-:W-:-:S07]  /*0b40*/  ISETP.NE.AND P1, PT, R4, RZ, PT ;  /* 0x000000ff0400720c */ /* 0x000fce0003f25270 */
[----:B------:R-:W-:Y:S06]  /*0b50*/  @!P0 BRA `(.L_x_8) ;  /* 0x0000000000688947 */ /* 0x000fec0003800000 */
[----:B------:R-:W0:Y:S08]  /*0b60*/  LDC.64 R8, c[0x0][0x390] ;  /* 0x0000e400ff087b82 */ /* 0x000e300000000a00 */
[----:B------:R-:W1:Y:S01]  /*0b70*/  LDC.64 R10, c[0x0][0x398] ;  /* 0x0000e600ff0a7b82 */ /* 0x000e620000000a00 */
[----:B0-----:R-:W-:-:S07]  /*0b80*/  IMAD.WIDE R12, R3, 0x4, R8 ;  /* 0x00000004030c7825 */ /* 0x001fce00078e0208 */
[----:B------:R-:W0:Y:S01]  /*0b90*/  LDC.64 R8, c[0x0][0x3a0] ;  /* 0x0000e800ff087b82 */ /* 0x000e220000000a00 */
[----:B------:R-:W0:Y:S04]  /*0ba0*/  LDG.E R15, desc[UR4][R12.64] ;  /* 0x000000040c0f7981 */ /* 0x000e28000c1e1900 */
[----:B------:R-:W2:Y:S04]  /*0bb0*/  LDG.E R17, desc[UR4][R12.64+0x4] ;  /* 0x000004040c117981 */ /* 0x000ea8000c1e1900 */
[----:B------:R-:W3:Y:S04]  /*0bc0*/  LDG.E R19, desc[UR4][R12.64+0x8] ;  /* 0x000008040c137981 */ /* 0x000ee8000c1e1900 */
[----:B------:R-:W4:Y:S01]  /*0bd0*/  LDG.E R7, desc[UR4][R12.64+0xc] ;  /* 0x00000c040c077981 */ /* 0x000f22000c1e1900 */
[----:B-1----:R-:W-:-:S05]  /*0be0*/  IMAD.WIDE R10, R3, 0x4, R10 ;  /* 0x00000004030a7825 */ /* 0x002fca00078e020a */
[----:B------:R-:W5:Y:S04]  /*0bf0*/  LDG.E R5, desc[UR4][R10.64] ;  /* 0x000000040a057981 */ /* 0x000f68000c1e1900 */
[----:B------:R-:W5:Y:S04]  /*0c00*/  LDG.E R2, desc[UR4][R10.64+0x4] ;  /* 0x000004040a027981 */ /* 0x000f68000c1e1900 */
[----:B------:R-:W5:Y:S01]  /*0c10*/  LDG.E R13, desc[UR4][R10.64+0xc] ;  /* 0x00000c040a0d7981 */ /* 0x000f62000c1e1900 */
[----:B0-----:R-:W-:-:S04]  /*0c20*/  IMAD.WIDE R14, R15, 0x4, R8 ;  /* 0x000000040f0e7825 */ /* 0x001fc800078e0208 */
[--C-:B--2---:R-:W-:Y:S02]  /*0c30*/  IMAD.WIDE R16, R17, 0x4, R8.reuse ;  /* 0x0000000411107825 */ /* 0x104fe400078e0208 */
[----:B------:R-:W5:Y:S02]  /*0c40*/  LDG.E R14, desc[UR4][R14.64] ;  /* 0x000000040e0e7981 */ /* 0x000f64000c1e1900 */
[--C-:B---3--:R-:W-:Y:S02]  /*0c50*/  IMAD.WIDE R18, R19, 0x4, R8.reuse ;  /* 0x0000000413127825 */ /* 0x108fe400078e0208 */
[----:B------:R-:W2:Y:S02]  /*0c60*/  LDG.E R16, desc[UR4][R16.64] ;  /* 0x0000000410107981 */ /* 0x000ea4000c1e1900 */
[----:B----4-:R-:W-:Y:S02]  /*0c70*/  IMAD.WIDE R8, R7, 0x4, R8 ;  /* 0x0000000407087825 */ /* 0x010fe400078e0208 */
[----:B------:R-:W3:Y:S04]  /*0c80*/  LDG.E R18, desc[UR4][R18.64] ;  /* 0x0000000412127981 */ /* 0x000ee8000c1e1900 */
[----:B------:R-:W3:Y:S04]  /*0c90*/  LDG.E R7, desc[UR4][R10.64+0x8] ;  /* 0x000008040a077981 */ /* 0x000ee8000c1e1900 */
[----:B------:R-:W4:Y:S01]  /*0ca0*/  LDG.E R8, desc[UR4][R8.64] ;  /* 0x0000000408087981 */ /* 0x000f22000c1e1900 */
[----:B------:R-:W-:Y:S01]  /*0cb0*/  IADD3 R3, PT, PT, R3, 0x4, RZ ;  /* 0x0000000403037810 */ /* 0x000fe20007ffe0ff */
[----:B-----5:R-:W-:-:S04]  /*0cc0*/  FFMA R5, R5, R14, R6 ;  /* 0x0000000e05057223 */ /* 0x020fc80000000006 */
[----:B--2---:R-:W-:-:S04]  /*0cd0*/  FFMA R2, R2, R16, R5 ;  /* 0x0000001002027223 */ /* 0x004fc80000000005 */
[----:B---3--:R-:W-:-:S04]  /*0ce0*/  FFMA R2, R7, R18, R2 ;  /* 0x0000001207027223 */ /* 0x008fc80000000002 */
[----:B----4-:R-:W-:-:S07]  /*0cf0*/  FFMA R6, R13, R8, R2 ;  /* 0x000000080d067223 */ /* 0x010fce0000000002 */
.L_x_8:
[----:B------:R-:W-:Y:S05]  /*0d00*/  BSYNC.RECONVERGENT B1 ;  /* 0x0000000000017941 */ /* 0x000fea0003800200 */
.L_x_7:
[----:B------:R-:W-:Y:S05]  /*0d10*/  @!P1 BRA `(.L_x_1) ;  /* 0x00000000003c9947 */ /* 0x000fea0003800000 */
[----:B------:R-:W0:Y:S01]  /*0d20*/  LDC.64 R16, c[0x0][0x3a0] ;  /* 0x0000e800ff107b82 */ /* 0x000e220000000a00 */
[----:B------:R-:W-:-:S07]  /*0d30*/  IADD3 R2, PT, PT, -R4, RZ, RZ ;  /* 0x000000ff04027210 */ /* 0x000fce0007ffe1ff */
[----:B------:R-:W1:Y:S08]  /*0d40*/  LDC.64 R12, c[0x0][0x390] ;  /* 0x0000e400ff0c7b82 */ /* 0x000e700000000a00 */
[----:B------:R-:W2:Y:S02]  /*0d50*/  LDC.64 R14, c[0x0][0x398] ;  /* 0x0000e600ff0e7b82 */ /* 0x000ea40000000a00 */
.L_x_9:
[----:B-1----:R-:W-:-:S06]  /*0d60*/  IMAD.WIDE R4, R3, 0x4, R12 ;  /* 0x0000000403047825 */ /* 0x002fcc00078e020c */
[----:B------:R-:W0:Y:S01]  /*0d70*/  LDG.E R5, desc[UR4][R4.64] ;  /* 0x0000000404057981 */ /* 0x000e22000c1e1900 */
[----:B--2---:R-:W-:-:S06]  /*0d80*/  IMAD.WIDE R8, R3, 0x4, R14 ;  /* 0x0000000403087825 */ /* 0x004fcc00078e020e */
[----:B------:R-:W2:Y:S01]  /*0d90*/  LDG.E R9, desc[UR4][R8.64] ;  /* 0x0000000408097981 */ /* 0x000ea2000c1e1900 */
[----:B------:R-:W-:Y:S01]  /*0da0*/  IADD3 R2, PT, PT, R2, 0x1, RZ ;  /* 0x0000000102027810 */ /* 0x000fe20007ffe0ff */
[----:B0-----:R-:W-:-:S06]  /*0db0*/  IMAD.WIDE R10, R5, 0x4, R16 ;  /* 0x00000004050a7825 */ /* 0x001fcc00078e0210 */
[----:B------:R-:W2:Y:S01]  /*0dc0*/  LDG.E R10, desc[UR4][R10.64] ;  /* 0x000000040a0a7981 */ /* 0x000ea2000c1e1900 */
[----:B------:R-:W-:Y:S02]  /*0dd0*/  ISETP.NE.AND P0, PT, R2, RZ, PT ;  /* 0x000000ff0200720c */ /* 0x000fe40003f05270 */
[----:B------:R-:W-:Y:S01]  /*0de0*/  IADD3 R3, PT, PT, R3, 0x1, RZ ;  /* 0x0000000103037810 */ /* 0x000fe20007ffe0ff */
[----:B--2---:R-:W-:-:S10]  /*0df0*/  FFMA R6, R9, R10, R6 ;  /* 0x0000000a09067223 */ /* 0x004fd40000000006 */
[----:B------:R-:W-:Y:S05]  /*0e00*/  @P0 BRA `(.L_x_9) ;  /* 0xfffffffc00d40947 */ /* 0x000fea000383ffff */
.L_x_1:
[----:B------:R-:W-:Y:S05]  /*0e10*/  BSYNC.RECONVERGENT B0 ;  /* 0x0000000000007941 */ /* 0x000fea0003800200 */
.L_x_0:
[----:B------:R-:W0:Y:S02]  /*0e20*/  LDC.64 R2, c[0x0][0x3a8] ;  /* 0x0000ea00ff027b82 */ /* 0x000e240000000a00 */
[----:B0-----:R-:W-:-:S05]  /*0e30*/  IMAD.WIDE R2, R0, 0x4, R2 ;  /* 0x0000000400027825 */ /* 0x001fca00078e0202 */
[----:B------:R-:W-:Y:S01]  /*0e40*/  STG.E desc[UR4][R2.64], R6 ;  /* 0x0000000602007986 */ /* 0x000fe2000c101904 */
[----:B------:R-:W-:Y:S05]  /*0e50*/  EXIT ;  /* 0x000000000000794d */ /* 0x000fea0003800000 */
.L_x_10:
[----:B------:R-:W-:-:S00]  /*0e60*/  BRA `(.L_x_10) ;  /* 0xfffffffc00fc7947 */ /* 0x000fc0000383ffff */
[----:B------:R-:W-:-:S00]  /*0e70*/  NOP ;  /* 0x0000000000007918 */ /* 0x000fc00000000000 */
        /* <DEDUP_REMOVED lines=8> */
.L_x_12:


//--------------------- .text._Z15spmv_coo_kerneliPKiS0_PKfS2_Pf --------------------------
	.section	.text._Z15spmv_coo_kerneliPKiS0_PKfS2_Pf,"ax",@progbits
	.align	128
        .global         _Z15spmv_coo_kerneliPKiS0_PKfS2_Pf
        .type           _Z15spmv_coo_kerneliPKiS0_PKfS2_Pf,@function
        .size           _Z15spmv_coo_kerneliPKiS0_PKfS2_Pf,(.L_x_13 - _Z15spmv_coo_kerneliPKiS0_PKfS2_Pf)
        .other          _Z15spmv_coo_kerneliPKiS0_PKfS2_Pf,@"STO_CUDA_ENTRY STV_DEFAULT"
_Z15spmv_coo_kerneliPKiS0_PKfS2_Pf:
.text._Z15spmv_coo_kerneliPKiS0_PKfS2_Pf:
        /* <DEDUP_REMOVED lines=9> */
[----:B------:R-:W1:Y:S07]  /*0090*/  LDCU.64 UR4, c[0x0][0x358] ;  /* 0x00006b00ff0477ac */ /* 0x000e6e0008000a00 */
[----:B------:R-:W2:Y:S08]  /*00a0*/  LDC.64 R2, c[0x0][0x388] ;  /* 0x0000e200ff027b82 */ /* 0x000eb00000000a00 */
[----:B------:R-:W3:Y:S01]  /*00b0*/  LDC.64 R6, c[0x0][0x398] ;  /* 0x0000e600ff067b82 */ /* 0x000ee20000000a00 */
[----:B0-----:R-:W-:-:S07]  /*00c0*/  IMAD.WIDE R4, R11, 0x4, R4 ;  /* 0x000000040b047825 */ /* 0x001fce00078e0204 */
[----:B------:R-:W0:Y:S01]  /*00d0*/  LDC.64 R8, c[0x0][0x3a0] ;  /* 0x0000e800ff087b82 */ /* 0x000e220000000a00 */
[----:B-1----:R-:W0:Y:S01]  /*00e0*/  LDG.E R5, desc[UR4][R4.64] ;  /* 0x0000000404057981 */ /* 0x002e22000c1e1900 */
[----:B--2---:R-:W-:-:S06]  /*00f0*/  IMAD.WIDE R2, R11, 0x4, R2 ;  /* 0x000000040b027825 */ /* 0x004fcc00078e0202 */
[----:B------:R-:W2:Y:S01]  /*0100*/  LDG.E R3, desc[UR4][R2.64] ;  /* 0x0000000402037981 */ /* 0x000ea2000c1e1900 */
[----:B---3--:R-:W-:Y:S02]  /*0110*/  IMAD.WIDE R6, R11, 0x4, R6 ;  /* 0x000000040b067825 */ /* 0x008fe400078e0206 */
[----:B------:R-:W2:Y:S04]  /*0120*/  LDC.64 R10, c[0x0][0x3a8] ;  /* 0x0000ea00ff0a7b82 */ /* 0x000ea80000000a00 */
[----:B------:R-:W3:Y:S01]  /*0130*/  LDG.E R6, desc[UR4][R6.64] ;  /* 0x0000000406067981 */ /* 0x000ee2000c1e1900 */
[----:B0-----:R-:W-:-:S06]  /*0140*/  IMAD.WIDE R8, R5, 0x4, R8 ;  /* 0x0000000405087825 */ /* 0x001fcc00078e0208 */
[----:B------:R-:W3:Y:S01]  /*0150*/  LDG.E R9, desc[UR4][R8.64] ;  /* 0x0000000408097981 */ /* 0x000ee2000c1e1900 */
[----:B--2---:R-:W-:-:S04]  /*0160*/  IMAD.WIDE R4, R3, 0x4, R10 ;  /* 0x0000000403047825 */ /* 0x004fc800078e020a */
[----:B---3--:R-:W-:-:S05]  /*0170*/  FMUL R11, R6, R9 ;  /* 0x00000009060b7220 */ /* 0x008fca0000400000 */
[----:B------:R-:W-:Y:S01]  /*0180*/  REDG.E.ADD.F32.FTZ.RN.STRONG.GPU desc[UR4][R4.64], R11 ;  /* 0x0000000b040079a6 */ /* 0x000fe2000c12f304 */
[----:B------:R-:W-:Y:S05]  /*0190*/  EXIT ;  /* 0x000000000000794d */ /* 0x000fea0003800000 */
.L_x_11:
        /* <DEDUP_REMOVED lines=14> */
.L_x_13:


//--------------------- .nv.shared.reserved.0     --------------------------
	.section	.nv.shared.reserved.0,"aw",@nobits
	.weak		__nv_reservedSMEM_offset_0_alias
	.size		__nv_reservedSMEM_offset_0_alias, 0, 64
	.other		__nv_reservedSMEM_offset_0_alias,@"STO_CUDA_RESERVED_SHARED STV_DEFAULT"
__nv_reservedSMEM_offset_0_alias:
	.zero		0
	.zero		64


//--------------------- .nv.constant0._Z15spmv_csr_kerneliPKiS0_PKfS2_Pf --------------------------
	.section	.nv.constant0._Z15spmv_csr_kerneliPKiS0_PKfS2_Pf,"a",@progbits
	.sectionflags	@""
	.align	4
.nv.constant0._Z15spmv_csr_kerneliPKiS0_PKfS2_Pf:
	.zero		944


//--------------------- .nv.constant0._Z15spmv_coo_kerneliPKiS0_PKfS2_Pf --------------------------
	.section	.nv.constant0._Z15spmv_coo_kerneliPKiS0_PKfS2_Pf,"a",@progbits
	.sectionflags	@""
	.align	4
.nv.constant0._Z15spmv_coo_kerneliPKiS0_PKfS2_Pf:
	.zero		944


//--------------------- SYMBOLS --------------------------

	.type		.nv.reservedSmem.offset0,@object
	.size		.nv.reservedSmem.offset0,0x4
